//
// Generated by NVIDIA NVVM Compiler
//
// Compiler Build ID: CL-36424714
// Cuda compilation tools, release 13.0, V13.0.88
// Based on NVVM 20.0.0
//

.version 9.0
.target sm_100
.address_size 64

	// .globl	_Z9qgdKerneliibbiPjS_

.visible .entry _Z9qgdKerneliibbiPjS_(
	.param .u32 _Z9qgdKerneliibbiPjS__param_0,
	.param .u32 _Z9qgdKerneliibbiPjS__param_1,
	.param .u8 _Z9qgdKerneliibbiPjS__param_2,
	.param .u8 _Z9qgdKerneliibbiPjS__param_3,
	.param .u32 _Z9qgdKerneliibbiPjS__param_4,
	.param .u64 .ptr .align 1 _Z9qgdKerneliibbiPjS__param_5,
	.param .u64 .ptr .align 1 _Z9qgdKerneliibbiPjS__param_6
)
{
	.local .align 16 .b8 	__local_depot0[144];
	.reg .b64 	%SP;
	.reg .b64 	%SPL;
	.reg .pred 	%p<33>;
	.reg .b32 	%r<187>;
	.reg .b64 	%rd<19>;

	mov.u64 	%SPL, __local_depot0;
	ld.param.u32 	%r48, [_Z9qgdKerneliibbiPjS__param_1];
	ld.param.u32 	%r49, [_Z9qgdKerneliibbiPjS__param_4];
	ld.param.u64 	%rd4, [_Z9qgdKerneliibbiPjS__param_5];
	ld.param.u64 	%rd5, [_Z9qgdKerneliibbiPjS__param_6];
	add.u64 	%rd1, %SPL, 0;
	add.u64 	%rd2, %SPL, 128;
	mov.u32 	%r51, %tid.x;
	mov.u32 	%r52, %ctaid.x;
	mov.u32 	%r53, %ntid.x;
	mad.lo.s32 	%r184, %r52, %r53, %r51;
	setp.eq.s32 	%p1, %r184, 0;
	mov.b32 	%r168, 0;
	@%p1 bra 	$L__BB0_3;
	mov.b32 	%r168, 0;
	mov.u32 	%r167, %r184;
$L__BB0_2:
	and.b32  	%r55, %r167, 1;
	add.s32 	%r168, %r168, %r55;
	shr.u32 	%r5, %r167, 1;
	setp.gt.u32 	%p2, %r167, 1;
	mov.u32 	%r167, %r5;
	@%p2 bra 	$L__BB0_2;
$L__BB0_3:
	setp.ne.s32 	%p3, %r168, %r48;
	@%p3 bra 	$L__BB0_24;
	setp.eq.s32 	%p4, %r184, 0;
	mov.b32 	%r173, 0;
	st.local.v2.u32 	[%rd2], {%r173, %r173};
	mov.u32 	%r174, %r173;
	@%p4 bra 	$L__BB0_10;
	mov.b32 	%r172, 0;
	mov.u32 	%r170, %r172;
	mov.u32 	%r171, %r184;
$L__BB0_6:
	and.b32  	%r58, %r171, 1;
	setp.eq.b32 	%p5, %r58, 1;
	not.pred 	%p6, %p5;
	@%p6 bra 	$L__BB0_8;
	mul.wide.s32 	%rd8, %r172, 4;
	add.s64 	%rd9, %rd2, %rd8;
	st.local.u32 	[%rd9], %r170;
	add.s32 	%r172, %r172, 1;
$L__BB0_8:
	shr.s32 	%r12, %r171, 1;
	add.s32 	%r170, %r170, 1;
	setp.gt.u32 	%p7, %r171, 1;
	mov.u32 	%r171, %r12;
	@%p7 bra 	$L__BB0_6;
	ld.local.u32 	%r174, [%rd2];
	ld.local.u32 	%r173, [%rd2+4];
$L__BB0_10:
	mov.b32 	%r175, 0;
	st.local.v4.u32 	[%rd1], {%r175, %r175, %r175, %r175};
	shr.s32 	%r60, %r174, 31;
	shr.u32 	%r61, %r60, 30;
	add.s32 	%r62, %r174, %r61;
	and.b32  	%r63, %r62, -4;
	sub.s32 	%r64, %r174, %r63;
	shr.s32 	%r65, %r62, 2;
	mul.wide.s32 	%rd10, %r65, 4;
	add.s64 	%rd11, %rd1, %rd10;
	mov.b32 	%r66, -1;
	st.local.u32 	[%rd11], %r66;
	mov.b32 	%r67, 1;
	shl.b32 	%r68, %r67, %r64;
	add.s32 	%r69, %r65, %r64;
	sub.s32 	%r70, %r64, %r65;
	ld.local.v4.u32 	{%r71, %r72, %r73, %r74}, [%rd1];
	setp.lt.u32 	%p8, %r69, 4;
	shl.b32 	%r75, %r67, %r69;
	selp.b32 	%r76, %r75, 0, %p8;
	or.b32  	%r77, %r71, %r76;
	setp.lt.u32 	%p9, %r70, 4;
	shl.b32 	%r78, %r67, %r70;
	selp.b32 	%r79, %r78, 0, %p9;
	or.b32  	%r80, %r77, %r79;
	or.b32  	%r81, %r80, %r68;
	add.s32 	%r82, %r69, -1;
	setp.lt.u32 	%p10, %r82, 4;
	shl.b32 	%r83, %r67, %r82;
	selp.b32 	%r84, %r83, 0, %p10;
	or.b32  	%r85, %r72, %r84;
	add.s32 	%r86, %r70, 1;
	setp.lt.u32 	%p11, %r86, 4;
	shl.b32 	%r87, %r67, %r86;
	selp.b32 	%r88, %r87, 0, %p11;
	or.b32  	%r89, %r85, %r88;
	or.b32  	%r90, %r89, %r68;
	add.s32 	%r91, %r69, -2;
	setp.lt.u32 	%p12, %r91, 4;
	shl.b32 	%r92, %r67, %r91;
	selp.b32 	%r93, %r92, 0, %p12;
	or.b32  	%r94, %r73, %r93;
	add.s32 	%r95, %r70, 2;
	setp.lt.u32 	%p13, %r95, 4;
	shl.b32 	%r96, %r67, %r95;
	selp.b32 	%r97, %r96, 0, %p13;
	or.b32  	%r98, %r94, %r97;
	or.b32  	%r99, %r98, %r68;
	add.s32 	%r100, %r69, -3;
	setp.lt.u32 	%p14, %r100, 4;
	shl.b32 	%r101, %r67, %r100;
	selp.b32 	%r102, %r101, 0, %p14;
	or.b32  	%r103, %r74, %r102;
	add.s32 	%r104, %r70, 3;
	setp.lt.u32 	%p15, %r104, 4;
	shl.b32 	%r105, %r67, %r104;
	selp.b32 	%r106, %r105, 0, %p15;
	or.b32  	%r107, %r103, %r106;
	or.b32  	%r108, %r107, %r68;
	st.local.v4.u32 	[%rd1], {%r81, %r90, %r99, %r108};
	shr.s32 	%r109, %r173, 31;
	shr.u32 	%r110, %r109, 30;
	add.s32 	%r111, %r173, %r110;
	and.b32  	%r112, %r111, -4;
	sub.s32 	%r113, %r173, %r112;
	shr.s32 	%r114, %r111, 2;
	mul.wide.s32 	%rd12, %r114, 4;
	add.s64 	%rd13, %rd1, %rd12;
	st.local.u32 	[%rd13], %r66;
	shl.b32 	%r18, %r67, %r113;
	add.s32 	%r19, %r114, %r113;
	sub.s32 	%r20, %r113, %r114;
	ld.local.u32 	%r115, [%rd1];
	setp.lt.u32 	%p16, %r19, 4;
	shl.b32 	%r116, %r67, %r19;
	selp.b32 	%r117, %r116, 0, %p16;
	or.b32  	%r118, %r115, %r117;
	setp.lt.u32 	%p17, %r20, 4;
	shl.b32 	%r119, %r67, %r20;
	selp.b32 	%r120, %r119, 0, %p17;
	or.b32  	%r121, %r118, %r120;
	or.b32  	%r176, %r121, %r18;
$L__BB0_11:
	and.b32  	%r122, %r176, 1;
	add.s32 	%r175, %r175, %r122;
	shr.u32 	%r25, %r176, 1;
	setp.gt.u32 	%p18, %r176, 1;
	mov.u32 	%r176, %r25;
	@%p18 bra 	$L__BB0_11;
	ld.local.u32 	%r124, [%rd1+4];
	add.s32 	%r125, %r19, -1;
	setp.lt.u32 	%p19, %r125, 4;
	mov.b32 	%r126, 1;
	shl.b32 	%r127, %r126, %r125;
	selp.b32 	%r128, %r127, 0, %p19;
	or.b32  	%r129, %r124, %r128;
	add.s32 	%r130, %r20, 1;
	setp.lt.u32 	%p20, %r130, 4;
	shl.b32 	%r131, %r126, %r130;
	selp.b32 	%r132, %r131, 0, %p20;
	or.b32  	%r133, %r129, %r132;
	or.b32  	%r178, %r133, %r18;
	mov.b32 	%r177, 0;
$L__BB0_13:
	and.b32  	%r134, %r178, 1;
	add.s32 	%r177, %r177, %r134;
	shr.u32 	%r30, %r178, 1;
	setp.gt.u32 	%p21, %r178, 1;
	mov.u32 	%r178, %r30;
	@%p21 bra 	$L__BB0_13;
	ld.local.u32 	%r136, [%rd1+8];
	add.s32 	%r137, %r19, -2;
	setp.lt.u32 	%p22, %r137, 4;
	mov.b32 	%r138, 1;
	shl.b32 	%r139, %r138, %r137;
	selp.b32 	%r140, %r139, 0, %p22;
	or.b32  	%r141, %r136, %r140;
	add.s32 	%r142, %r20, 2;
	setp.lt.u32 	%p23, %r142, 4;
	shl.b32 	%r143, %r138, %r142;
	selp.b32 	%r144, %r143, 0, %p23;
	or.b32  	%r145, %r141, %r144;
	or.b32  	%r180, %r145, %r18;
	mov.b32 	%r179, 0;
$L__BB0_15:
	and.b32  	%r146, %r180, 1;
	add.s32 	%r179, %r179, %r146;
	shr.u32 	%r35, %r180, 1;
	setp.gt.u32 	%p24, %r180, 1;
	mov.u32 	%r180, %r35;
	@%p24 bra 	$L__BB0_15;
	ld.local.u32 	%r148, [%rd1+12];
	add.s32 	%r149, %r19, -3;
	setp.lt.u32 	%p25, %r149, 4;
	mov.b32 	%r150, 1;
	shl.b32 	%r151, %r150, %r149;
	selp.b32 	%r152, %r151, 0, %p25;
	or.b32  	%r153, %r148, %r152;
	add.s32 	%r154, %r20, 3;
	setp.lt.u32 	%p26, %r154, 4;
	shl.b32 	%r155, %r150, %r154;
	selp.b32 	%r156, %r155, 0, %p26;
	or.b32  	%r157, %r153, %r156;
	or.b32  	%r182, %r157, %r18;
	mov.b32 	%r181, 0;
$L__BB0_17:
	and.b32  	%r158, %r182, 1;
	add.s32 	%r181, %r181, %r158;
	shr.u32 	%r40, %r182, 1;
	setp.gt.u32 	%p27, %r182, 1;
	mov.u32 	%r182, %r40;
	@%p27 bra 	$L__BB0_17;
	min.s32 	%r159, %r181, %r179;
	min.s32 	%r160, %r159, %r177;
	min.s32 	%r161, %r160, %r175;
	setp.lt.s32 	%p28, %r161, 4;
	@%p28 bra 	$L__BB0_24;
	setp.eq.s32 	%p29, %r184, 0;
	cvta.to.global.u64 	%rd14, %rd5;
	atom.global.add.u32 	%r162, [%rd14], 1;
	mul.lo.s32 	%r163, %r162, %r49;
	cvt.s64.s32 	%rd15, %r163;
	cvta.to.global.u64 	%rd16, %rd4;
	add.s64 	%rd3, %rd16, %rd15;
	@%p29 bra 	$L__BB0_24;
	mov.b32 	%r186, 0;
	mov.u32 	%r185, %r186;
$L__BB0_21:
	and.b32  	%r165, %r184, 1;
	setp.eq.b32 	%p30, %r165, 1;
	not.pred 	%p31, %p30;
	@%p31 bra 	$L__BB0_23;
	add.s32 	%r44, %r186, 1;
	mul.wide.s32 	%rd17, %r186, 4;
	add.s64 	%rd18, %rd3, %rd17;
	st.global.u32 	[%rd18], %r185;
	mov.u32 	%r186, %r44;
$L__BB0_23:
	add.s32 	%r185, %r185, 1;
	shr.s32 	%r47, %r184, 1;
	setp.gt.u32 	%p32, %r184, 1;
	mov.u32 	%r184, %r47;
	@%p32 bra 	$L__BB0_21;
$L__BB0_24:
	ret;

}


// ===== COMPILED SASS (sm_100) =====

	.target	sm_100

	.elftype	@"ET_EXEC"


//--------------------- .note.nv.tkinfo           --------------------------
	.section	.note.nv.tkinfo,"",@"SHT_NOTE"
	.sectionflags	@"SHF_NOTE_NV_TKINFO"
	.tkinfo
        /*0018*/ 	.word	0x00000002
        /*0030*/ 	.string	""
        /*0030*/ 	.string	"ptxas"
        /*0030*/ 	.string	"Cuda compilation tools, release 13.0, V13.0.88"
        /*0030*/ 	.string	"Build cuda_13.0.r13.0/compiler.36424714_0"
        /*0030*/ 	.string	"-arch sm_100 -m 64 "



//--------------------- .note.nv.cuinfo           --------------------------
	.section	.note.nv.cuinfo,"",@"SHT_NOTE"
	.sectionflags	@"SHF_NOTE_NV_CUINFO"
        /*0018*/ 	.short	0x0002
        /*001a*/ 	.short	0x0064
        /*001c*/ 	.short	0x0082
	.zero		2


//--------------------- .nv.info                  --------------------------
	.section	.nv.info,"",@"SHT_CUDA_INFO"
	.align	4


	//----- nvinfo : EIATTR_REGCOUNT
	.align		4
        /*0000*/ 	.byte	0x04, 0x2f
        /*0002*/ 	.short	(.L_1 - .L_0)
	.align		4
.L_0:
        /*0004*/ 	.word	index@(_Z9qgdKerneliibbiPjS_)
        /*0008*/ 	.word	0x00000015


	//----- nvinfo : EIATTR_FRAME_SIZE
	.align		4
.L_1:
        /*000c*/ 	.byte	0x04, 0x11
        /*000e*/ 	.short	(.L_3 - .L_2)
	.align		4
.L_2:
        /*0010*/ 	.word	index@(_Z9qgdKerneliibbiPjS_)
        /*0014*/ 	.word	0x00000000


	//----- nvinfo : EIATTR_MIN_STACK_SIZE
	.align		4
.L_3:
        /*0018*/ 	.byte	0x04, 0x12
        /*001a*/ 	.short	(.L_5 - .L_4)
	.align		4
.L_4:
        /*001c*/ 	.word	index@(_Z9qgdKerneliibbiPjS_)
        /*0020*/ 	.word	0x00000000
.L_5:


//--------------------- .nv.compat                --------------------------
	.section	.nv.compat,"",@"SHT_CUDA_COMPAT_INFO"
	.align	4
        /*0000*/ 	.byte	0x02, 0x09, 0x00, 0x00, 0x02, 0x02, 0x01, 0x00, 0x02, 0x05, 0x05, 0x00, 0x03, 0x07, 0x01, 0x01
        /*0010*/ 	.byte	0x02, 0x03, 0x00, 0x00, 0x02, 0x06, 0x01, 0x00, 0x04, 0x0b, 0x08, 0x00, 0x09, 0x00, 0x00, 0x00
        /*0020*/ 	.byte	0x00, 0x00, 0x00, 0x00


//--------------------- .nv.info._Z9qgdKerneliibbiPjS_ --------------------------
	.section	.nv.info._Z9qgdKerneliibbiPjS_,"",@"SHT_CUDA_INFO"
	.sectionflags	@""
	.align	4


	//----- nvinfo : EIATTR_CUDA_API_VERSION
	.align		4
        /*0000*/ 	.byte	0x04, 0x37
        /*0002*/ 	.short	(.L_7 - .L_6)
.L_6:
        /*0004*/ 	.word	0x00000082


	//----- nvinfo : EIATTR_KPARAM_INFO
	.align		4
.L_7:
        /*0008*/ 	.byte	0x04, 0x17
        /*000a*/ 	.short	(.L_9 - .L_8)
.L_8:
        /*000c*/ 	.word	0x00000000
        /*0010*/ 	.short	0x0006
        /*0012*/ 	.short	0x0018
        /*0014*/ 	.byte	0x00, 0xf5, 0x21, 0x00


	//----- nvinfo : EIATTR_KPARAM_INFO
	.align		4
.L_9:
        /*0018*/ 	.byte	0x04, 0x17
        /*001a*/ 	.short	(.L_11 - .L_10)
.L_10:
        /*001c*/ 	.word	0x00000000
        /*0020*/ 	.short	0x0005
        /*0022*/ 	.short	0x0010
        /*0024*/ 	.byte	0x00, 0xf5, 0x21, 0x00


	//----- nvinfo : EIATTR_KPARAM_INFO
	.align		4
.L_11:
        /*0028*/ 	.byte	0x04, 0x17
        /*002a*/ 	.short	(.L_13 - .L_12)
.L_12:
        /*002c*/ 	.word	0x00000000
        /*0030*/ 	.short	0x0004
        /*0032*/ 	.short	0x000c
        /*0034*/ 	.byte	0x00, 0xf0, 0x11, 0x00


	//----- nvinfo : EIATTR_KPARAM_INFO
	.align		4
.L_13:
        /*0038*/ 	.byte	0x04, 0x17
        /*003a*/ 	.short	(.L_15 - .L_14)
.L_14:
        /*003c*/ 	.word	0x00000000
        /*0040*/ 	.short	0x0003
        /*0042*/ 	.short	0x0009
        /*0044*/ 	.byte	0x00, 0xf0, 0x05, 0x00


	//----- nvinfo : EIATTR_KPARAM_INFO
	.align		4
.L_15:
        /*0048*/ 	.byte	0x04, 0x17
        /*004a*/ 	.short	(.L_17 - .L_16)
.L_16:
        /*004c*/ 	.word	0x00000000
        /*0050*/ 	.short	0x0002
        /*0052*/ 	.short	0x0008
        /*0054*/ 	.byte	0x00, 0xf0, 0x05, 0x00


	//----- nvinfo : EIATTR_KPARAM_INFO
	.align		4
.L_17:
        /*0058*/ 	.byte	0x04, 0x17
        /*005a*/ 	.short	(.L_19 - .L_18)
.L_18:
        /*005c*/ 	.word	0x00000000
        /*0060*/ 	.short	0x0001
        /*0062*/ 	.short	0x0004
        /*0064*/ 	.byte	0x00, 0xf0, 0x11, 0x00


	//----- nvinfo : EIATTR_KPARAM_INFO
	.align		4
.L_19:
        /*0068*/ 	.byte	0x04, 0x17
        /*006a*/ 	.short	(.L_21 - .L_20)
.L_20:
        /*006c*/ 	.word	0x00000000
        /*0070*/ 	.short	0x0000
        /*0072*/ 	.short	0x0000
        /*0074*/ 	.byte	0x00, 0xf0, 0x11, 0x00


	//----- nvinfo : EIATTR_SPARSE_MMA_MASK
	.align		4
.L_21:
        /*0078*/ 	.byte	0x03, 0x50
        /*007a*/ 	.short	0x0000


	//----- nvinfo : EIATTR_MAXREG_COUNT
	.align		4
        /*007c*/ 	.byte	0x03, 0x1b
        /*007e*/ 	.short	0x00ff


	//----- nvinfo : EIATTR_MERCURY_ISA_VERSION
	.align		4
        /*0080*/ 	.byte	0x03, 0x5f
        /*0082*/ 	.short	0x0101


	//----- nvinfo : EIATTR_INT_WARP_WIDE_INSTR_OFFSETS
	.align		4
        /*0084*/ 	.byte	0x04, 0x31
        /*0086*/ 	.short	(.L_23 - .L_22)


	//   ....[0]....
.L_22:
        /*0088*/ 	.word	0x00000c70


	//   ....[1]....
        /*008c*/ 	.word	0x00000d40


	//----- nvinfo : EIATTR_VRC_CTA_INIT_COUNT
	.align		4
.L_23:
        /*0090*/ 	.byte	0x02, 0x4a
	.zero		1
	.zero		1


	//----- nvinfo : EIATTR_EXIT_INSTR_OFFSETS
	.align		4
        /*0094*/ 	.byte	0x04, 0x1c
        /*0096*/ 	.short	(.L_25 - .L_24)


	//   ....[0]....
.L_24:
        /*0098*/ 	.word	0x00000130


	//   ....[1]....
        /*009c*/ 	.word	0x00000c50


	//   ....[2]....
        /*00a0*/ 	.word	0x00000d90


	//   ....[3]....
        /*00a4*/ 	.word	0x00000e60


	//----- nvinfo : EIATTR_CRS_STACK_SIZE
	.align		4
.L_25:
        /*00a8*/ 	.byte	0x04, 0x1e
        /*00aa*/ 	.short	(.L_27 - .L_26)
.L_26:
        /*00ac*/ 	.word	0x00000000


	//----- nvinfo : EIATTR_CBANK_PARAM_SIZE
	.align		4
.L_27:
        /*00b0*/ 	.byte	0x03, 0x19
        /*00b2*/ 	.short	0x0020


	//----- nvinfo : EIATTR_PARAM_CBANK
	.align		4
        /*00b4*/ 	.byte	0x04, 0x0a
        /*00b6*/ 	.short	(.L_29 - .L_28)
	.align		4
.L_28:
        /*00b8*/ 	.word	index@(.nv.constant0._Z9qgdKerneliibbiPjS_)
        /*00bc*/ 	.short	0x0380
        /*00be*/ 	.short	0x0020


	//----- nvinfo : EIATTR_SW_WAR
	.align		4
.L_29:
        /*00c0*/ 	.byte	0x04, 0x36
        /*00c2*/ 	.short	(.L_31 - .L_30)
.L_30:
        /*00c4*/ 	.word	0x00000008
.L_31:


//--------------------- .nv.callgraph             --------------------------
	.section	.nv.callgraph,"",@"SHT_CUDA_CALLGRAPH"
	.align	4
	.sectionentsize	8
	.align		4
        /*0000*/ 	.word	0x00000000
	.align		4
        /*0004*/ 	.word	0xffffffff
	.align		4
        /*0008*/ 	.word	0x00000000
	.align		4
        /*000c*/ 	.word	0xfffffffe
	.align		4
        /*0010*/ 	.word	0x00000000
	.align		4
        /*0014*/ 	.word	0xfffffffd
	.align		4
        /*0018*/ 	.word	0x00000000
	.align		4
        /*001c*/ 	.word	0xfffffffc


//--------------------- .text._Z9qgdKerneliibbiPjS_ --------------------------
	.section	.text._Z9qgdKerneliibbiPjS_,"ax",@progbits
	.align	128
        .global         _Z9qgdKerneliibbiPjS_
        .type           _Z9qgdKerneliibbiPjS_,@function
        .size           _Z9qgdKerneliibbiPjS_,(.L_x_17 - _Z9qgdKerneliibbiPjS_)
        .other          _Z9qgdKerneliibbiPjS_,@"STO_CUDA_ENTRY STV_DEFAULT"
_Z9qgdKerneliibbiPjS_:
.text._Z9qgdKerneliibbiPjS_:
[----:B------:R-:W-:Y:S01]  /*0000*/  LDC R1, c[0x0][0x37c] ;  /* 0x0000df00ff017b82 */ /* 0x000fe20000000800 */
[----:B------:R-:W0:Y:S07]  /*0010*/  S2R R0, SR_TID.X ;  /* 0x0000000000007919 */ /* 0x000e2e0000002100 */
[----:B------:R-:W0:Y:S01]  /*0020*/  S2UR UR4, SR_CTAID.X ;  /* 0x00000000000479c3 */ /* 0x000e220000002500 */
[----:B------:R-:W-:Y:S01]  /*0030*/  BSSY.RECONVERGENT B0, `(.L_x_0) ;  /* 0x000000d000007945 */ /* 0x000fe20003800200 */
[----:B------:R-:W-:-:S06]  /*0040*/  IMAD.MOV.U32 R2, RZ, RZ, RZ ;  /* 0x000000ffff027224 */ /* 0x000fcc00078e00ff */
[----:B------:R-:W0:Y:S02]  /*0050*/  LDC R3, c[0x0][0x360] ;  /* 0x0000d800ff037b82 */ /* 0x000e240000000800 */
[----:B0-----:R-:W-:-:S05]  /*0060*/  IMAD R0, R3, UR4, R0 ;  /* 0x0000000403007c24 */ /* 0x001fca000f8e0200 */
[----:B------:R-:W-:-:S13]  /*0070*/  ISETP.NE.AND P0, PT, R0, RZ, PT ;  /* 0x000000ff0000720c */ /* 0x000fda0003f05270 */
[----:B------:R-:W-:Y:S05]  /*0080*/  @!P0 BRA `(.L_x_1) ;  /* 0x00000000001c8947 */ /* 0x000fea0003800000 */
[----:B------:R-:W-:Y:S02]  /*0090*/  IMAD.MOV.U32 R2, RZ, RZ, RZ ;  /* 0x000000ffff027224 */ /* 0x000fe400078e00ff */
[----:B------:R-:W-:-:S07]  /*00a0*/  IMAD.MOV.U32 R3, RZ, RZ, R0 ;  /* 0x000000ffff037224 */ /* 0x000fce00078e0000 */
.L_x_2:
[C---:B------:R-:W-:Y:S02]  /*00b0*/  ISETP.GT.U32.AND P0, PT, R3.reuse, 0x1, PT ;  /* 0x000000010300780c */ /* 0x040fe40003f04070 */
[----:B------:R-:W-:Y:S02]  /*00c0*/  LOP3.LUT R5, R3, 0x1, RZ, 0xc0, !PT ;  /* 0x0000000103057812 */ /* 0x000fe400078ec0ff */
[----:B------:R-:W-:-:S03]  /*00d0*/  SHF.R.U32.HI R3, RZ, 0x1, R3 ;  /* 0x00000001ff037819 */ /* 0x000fc60000011603 */
[----:B------:R-:W-:-:S06]  /*00e0*/  IMAD.IADD R2, R5, 0x1, R2 ;  /* 0x0000000105027824 */ /* 0x000fcc00078e0202 */
[----:B------:R-:W-:Y:S05]  /*00f0*/  @P0 BRA `(.L_x_2) ;  /* 0xfffffffc00ec0947 */ /* 0x000fea000383ffff */
.L_x_1:
[----:B------:R-:W-:Y:S05]  /*0100*/  BSYNC.RECONVERGENT B0 ;  /* 0x0000000000007941 */ /* 0x000fea0003800200 */
.L_x_0:
[----:B------:R-:W0:Y:S02]  /*0110*/  LDCU UR4, c[0x0][0x384] ;  /* 0x00007080ff0477ac */ /* 0x000e240008000800 */
[----:B0-----:R-:W-:-:S13]  /*0120*/  ISETP.NE.AND P0, PT, R2, UR4, PT ;  /* 0x0000000402007c0c */ /* 0x001fda000bf05270 */
[----:B------:R-:W-:Y:S05]  /*0130*/  @P0 EXIT ;  /* 0x000000000000094d */ /* 0x000fea0003800000 */
[----:B------:R-:W-:Y:S01]  /*0140*/  ISETP.NE.AND P0, PT, R0, RZ, PT ;  /* 0x000000ff0000720c */ /* 0x000fe20003f05270 */
[----:B------:R-:W-:Y:S01]  /*0150*/  BSSY.RECONVERGENT B0, `(.L_x_3) ;  /* 0x000001a000007945 */ /* 0x000fe20003800200 */
[----:B------:R-:W-:Y:S02]  /*0160*/  IMAD.MOV.U32 R3, RZ, RZ, RZ ;  /* 0x000000ffff037224 */ /* 0x000fe400078e00ff */
[----:B------:R-:W-:-:S09]  /*0170*/  IMAD.MOV.U32 R9, RZ, RZ, RZ ;  /* 0x000000ffff097224 */ /* 0x000fd200078e00ff */
[----:B------:R-:W-:Y:S05]  /*0180*/  @!P0 BRA `(.L_x_4) ;  /* 0x0000000000588947 */ /* 0x000fea0003800000 */
[----:B------:R-:W-:Y:S01]  /*0190*/  BSSY.RECONVERGENT B1, `(.L_x_5) ;  /* 0x0000014000017945 */ /* 0x000fe20003800200 */
[----:B------:R-:W-:Y:S02]  /*01a0*/  IMAD.MOV.U32 R9, RZ, RZ, RZ ;  /* 0x000000ffff097224 */ /* 0x000fe400078e00ff */
[----:B------:R-:W-:Y:S02]  /*01b0*/  IMAD.MOV.U32 R5, RZ, RZ, RZ ;  /* 0x000000ffff057224 */ /* 0x000fe400078e00ff */
[----:B------:R-:W-:Y:S02]  /*01c0*/  IMAD.MOV.U32 R2, RZ, RZ, RZ ;  /* 0x000000ffff027224 */ /* 0x000fe400078e00ff */
[----:B------:R-:W-:Y:S02]  /*01d0*/  IMAD.MOV.U32 R6, RZ, RZ, RZ ;  /* 0x000000ffff067224 */ /* 0x000fe400078e00ff */
[----:B------:R-:W-:-:S07]  /*01e0*/  IMAD.MOV.U32 R3, RZ, RZ, R0 ;  /* 0x000000ffff037224 */ /* 0x000fce00078e0000 */
.L_x_6:
[C---:B------:R-:W-:Y:S02]  /*01f0*/  LOP3.LUT R4, R3.reuse, 0x1, RZ, 0xc0, !PT ;  /* 0x0000000103047812 */ /* 0x040fe400078ec0ff */
[----:B------:R-:W-:Y:S02]  /*0200*/  ISETP.GT.U32.AND P1, PT, R3, 0x1, PT ;  /* 0x000000010300780c */ /* 0x000fe40003f24070 */
[----:B------:R-:W-:-:S13]  /*0210*/  ISETP.NE.U32.AND P0, PT, R4, 0x1, PT ;  /* 0x000000010400780c */ /* 0x000fda0003f05070 */
[----:B------:R-:W-:-:S04]  /*0220*/  @!P0 IMAD.MOV.U32 R7, RZ, RZ, 0x80 ;  /* 0x00000080ff078424 */ /* 0x000fc800078e00ff */
[C---:B------:R-:W-:Y:S02]  /*0230*/  @!P0 IMAD R4, R2.reuse, 0x4, R7 ;  /* 0x0000000402048824 */ /* 0x040fe400078e0207 */
[----:B------:R-:W-:-:S03]  /*0240*/  @!P0 VIADD R2, R2, 0x1 ;  /* 0x0000000102028836 */ /* 0x000fc60000000000 */
[C---:B------:R-:W-:Y:S02]  /*0250*/  ISETP.EQ.AND P2, PT, R4.reuse, 0x80, !P0 ;  /* 0x000000800400780c */ /* 0x040fe40004742270 */
[----:B------:R-:W-:Y:S02]  /*0260*/  ISETP.EQ.AND P3, PT, R4, 0x84, !P0 ;  /* 0x000000840400780c */ /* 0x000fe40004762270 */
[----:B------:R-:W-:-:S05]  /*0270*/  SHF.R.S32.HI R4, RZ, 0x1, R3 ;  /* 0x00000001ff047819 */ /* 0x000fca0000011403 */
[----:B------:R-:W-:-:S04]  /*0280*/  IMAD.MOV.U32 R3, RZ, RZ, R4 ;  /* 0x000000ffff037224 */ /* 0x000fc800078e0004 */
[--C-:B------:R-:W-:Y:S02]  /*0290*/  @P2 IMAD.MOV.U32 R9, RZ, RZ, R6.reuse ;  /* 0x000000ffff092224 */ /* 0x100fe400078e0006 */
[----:B------:R-:W-:Y:S02]  /*02a0*/  @P3 IMAD.MOV.U32 R5, RZ, RZ, R6 ;  /* 0x000000ffff053224 */ /* 0x000fe400078e0006 */
[----:B------:R-:W-:Y:S01]  /*02b0*/  VIADD R6, R6, 0x1 ;  /* 0x0000000106067836 */ /* 0x000fe20000000000 */
[----:B------:R-:W-:Y:S06]  /*02c0*/  @P1 BRA `(.L_x_6) ;  /* 0xfffffffc00c81947 */ /* 0x000fec000383ffff */
[----:B------:R-:W-:Y:S05]  /*02d0*/  BSYNC.RECONVERGENT B1 ;  /* 0x0000000000017941 */ /* 0x000fea0003800200 */
.L_x_5:
[----:B------:R-:W-:-:S07]  /*02e0*/  IMAD.MOV.U32 R3, RZ, RZ, R5 ;  /* 0x000000ffff037224 */ /* 0x000fce00078e0005 */
.L_x_4:
[----:B------:R-:W-:Y:S05]  /*02f0*/  BSYNC.RECONVERGENT B0 ;  /* 0x0000000000007941 */ /* 0x000fea0003800200 */
.L_x_3:
[----:B------:R-:W-:Y:S02]  /*0300*/  SHF.R.S32.HI R2, RZ, 0x1f, R9 ;  /* 0x0000001fff027819 */ /* 0x000fe40000011409 */
[----:B------:R-:W-:Y:S02]  /*0310*/  CS2R R16, SRZ ;  /* 0x0000000000107805 */ /* 0x000fe4000001ff00 */
[----:B------:R-:W-:Y:S01]  /*0320*/  SHF.R.S32.HI R4, RZ, 0x1f, R3 ;  /* 0x0000001fff047819 */ /* 0x000fe20000011403 */
[----:B------:R-:W-:Y:S01]  /*0330*/  BSSY.RECONVERGENT B0, `(.L_x_7) ;  /* 0x0000058000007945 */ /* 0x000fe20003800200 */
[----:B------:R-:W-:Y:S02]  /*0340*/  LEA.HI R2, R2, R9, RZ, 0x2 ;  /* 0x0000000902027211 */ /* 0x000fe400078f10ff */
[----:B------:R-:W-:Y:S02]  /*0350*/  LEA.HI R4, R4, R3, RZ, 0x2 ;  /* 0x0000000304047211 */ /* 0x000fe400078f10ff */
[----:B------:R-:W-:-:S02]  /*0360*/  SHF.R.S32.HI R8, RZ, 0x2, R2 ;  /* 0x00000002ff087819 */ /* 0x000fc40000011402 */
[----:B------:R-:W-:Y:S02]  /*0370*/  LOP3.LUT R2, R2, 0xfffffffc, RZ, 0xc0, !PT ;  /* 0xfffffffc02027812 */ /* 0x000fe400078ec0ff */
[----:B------:R-:W-:Y:S01]  /*0380*/  LOP3.LUT R6, R4, 0xfffffffc, RZ, 0xc0, !PT ;  /* 0xfffffffc04067812 */ /* 0x000fe200078ec0ff */
[----:B------:R-:W-:Y:S01]  /*0390*/  IMAD.SHL.U32 R5, R8, 0x4, RZ ;  /* 0x0000000408057824 */ /* 0x000fe200078e00ff */
[----:B------:R-:W-:Y:S01]  /*03a0*/  SHF.R.S32.HI R4, RZ, 0x2, R4 ;  /* 0x00000002ff047819 */ /* 0x000fe20000011404 */
[----:B------:R-:W-:Y:S02]  /*03b0*/  IMAD.IADD R9, R9, 0x1, -R2 ;  /* 0x0000000109097824 */ /* 0x000fe400078e0a02 */
[----:B------:R-:W-:Y:S01]  /*03c0*/  IMAD.MOV.U32 R2, RZ, RZ, 0x1 ;  /* 0x00000001ff027424 */ /* 0x000fe200078e00ff */
[----:B------:R-:W-:Y:S01]  /*03d0*/  ISETP.EQ.AND P4, PT, R5, 0x4, PT ;  /* 0x000000040500780c */ /* 0x000fe20003f82270 */
[----:B------:R-:W-:Y:S01]  /*03e0*/  IMAD.IADD R7, R9, 0x1, -R8 ;  /* 0x0000000109077824 */ /* 0x000fe200078e0a08 */
[----:B------:R-:W-:Y:S01]  /*03f0*/  ISETP.EQ.AND P5, PT, R5, 0x8, PT ;  /* 0x000000080500780c */ /* 0x000fe20003fa2270 */
[----:B------:R-:W-:Y:S01]  /*0400*/  IMAD.IADD R3, R3, 0x1, -R6 ;  /* 0x0000000103037824 */ /* 0x000fe200078e0a06 */
[----:B------:R-:W-:Y:S01]  /*0410*/  ISETP.EQ.AND P3, PT, R5, RZ, PT ;  /* 0x000000ff0500720c */ /* 0x000fe20003f62270 */
[----:B------:R-:W-:Y:S01]  /*0420*/  VIADD R13, R7, 0x1 ;  /* 0x00000001070d7836 */ /* 0x000fe20000000000 */
[----:B------:R-:W-:Y:S01]  /*0430*/  ISETP.EQ.AND P0, PT, R5, 0xc, PT ;  /* 0x0000000c0500780c */ /* 0x000fe20003f02270 */
[----:B------:R-:W-:Y:S01]  /*0440*/  IMAD.IADD R5, R9, 0x1, R8 ;  /* 0x0000000109057824 */ /* 0x000fe200078e0208 */
[----:B------:R-:W-:Y:S01]  /*0450*/  SHF.L.U32 R10, R2, R7, RZ ;  /* 0x00000007020a7219 */ /* 0x000fe200000006ff */
[----:B------:R-:W-:-:S02]  /*0460*/  IMAD.MOV.U32 R6, RZ, RZ, RZ ;  /* 0x000000ffff067224 */ /* 0x000fc400078e00ff */
[C---:B------:R-:W-:Y:S01]  /*0470*/  VIADD R11, R5.reuse, 0xffffffff ;  /* 0xffffffff050b7836 */ /* 0x040fe20000000000 */
[C---:B------:R-:W-:Y:S01]  /*0480*/  ISETP.GE.U32.AND P6, PT, R5.reuse, 0x4, PT ;  /* 0x000000040500780c */ /* 0x040fe20003fc6070 */
[----:B------:R-:W-:Y:S01]  /*0490*/  @P4 IMAD.MOV.U32 R17, RZ, RZ, -0x1 ;  /* 0xffffffffff114424 */ /* 0x000fe200078e00ff */
[C---:B------:R-:W-:Y:S01]  /*04a0*/  SHF.L.U32 R8, R2.reuse, R5, RZ ;  /* 0x0000000502087219 */ /* 0x040fe200000006ff */
[----:B------:R-:W-:Y:S01]  /*04b0*/  VIADD R15, R5, 0xfffffffe ;  /* 0xfffffffe050f7836 */ /* 0x000fe20000000000 */
[----:B------:R-:W-:Y:S01]  /*04c0*/  ISETP.GE.U32.AND P4, PT, R11, 0x4, PT ;  /* 0x000000040b00780c */ /* 0x000fe20003f86070 */
[----:B------:R-:W-:Y:S01]  /*04d0*/  @P5 IMAD.MOV.U32 R6, RZ, RZ, -0x1 ;  /* 0xffffffffff065424 */ /* 0x000fe200078e00ff */
[----:B------:R-:W-:Y:S01]  /*04e0*/  SHF.L.U32 R11, R2, R11, RZ ;  /* 0x0000000b020b7219 */ /* 0x000fe200000006ff */
[----:B------:R-:W-:Y:S01]  /*04f0*/  IMAD.SHL.U32 R18, R4, 0x4, RZ ;  /* 0x0000000404127824 */ /* 0x000fe200078e00ff */
[----:B------:R-:W-:Y:S01]  /*0500*/  SEL R8, R8, RZ, !P6 ;  /* 0x000000ff08087207 */ /* 0x000fe20007000000 */
[----:B------:R-:W-:Y:S01]  /*0510*/  @P3 IMAD.MOV.U32 R16, RZ, RZ, -0x1 ;  /* 0xffffffffff103424 */ /* 0x000fe200078e00ff */
[----:B------:R-:W-:Y:S01]  /*0520*/  SEL R12, R11, RZ, !P4 ;  /* 0x000000ff0b0c7207 */ /* 0x000fe20006000000 */
[----:B------:R-:W-:Y:S01]  /*0530*/  VIADD R11, R7, 0x2 ;  /* 0x00000002070b7836 */ /* 0x000fe20000000000 */
[----:B------:R-:W-:-:S02]  /*0540*/  ISETP.GE.U32.AND P4, PT, R13, 0x4, PT ;  /* 0x000000040d00780c */ /* 0x000fc40003f86070 */
[C---:B------:R-:W-:Y:S02]  /*0550*/  SHF.L.U32 R13, R2.reuse, R13, RZ ;  /* 0x0000000d020d7219 */ /* 0x040fe400000006ff */
[----:B------:R-:W-:Y:S02]  /*0560*/  ISETP.GE.U32.AND P5, PT, R11, 0x4, PT ;  /* 0x000000040b00780c */ /* 0x000fe40003fa6070 */
[----:B------:R-:W-:Y:S02]  /*0570*/  SEL R13, R13, RZ, !P4 ;  /* 0x000000ff0d0d7207 */ /* 0x000fe40006000000 */
[----:B------:R-:W-:Y:S02]  /*0580*/  ISETP.GE.U32.AND P4, PT, R15, 0x4, PT ;  /* 0x000000040f00780c */ /* 0x000fe40003f86070 */
[C---:B------:R-:W-:Y:S02]  /*0590*/  SHF.L.U32 R15, R2.reuse, R15, RZ ;  /* 0x0000000f020f7219 */ /* 0x040fe400000006ff */
[----:B------:R-:W-:-:S02]  /*05a0*/  SHF.L.U32 R14, R2, R11, RZ ;  /* 0x0000000b020e7219 */ /* 0x000fc400000006ff */
[C---:B------:R-:W-:Y:S01]  /*05b0*/  ISETP.GE.U32.AND P3, PT, R7.reuse, 0x4, PT ;  /* 0x000000040700780c */ /* 0x040fe20003f66070 */
[----:B------:R-:W-:Y:S01]  /*05c0*/  VIADD R7, R7, 0x3 ;  /* 0x0000000307077836 */ /* 0x000fe20000000000 */
[----:B------:R-:W-:Y:S01]  /*05d0*/  LOP3.LUT R13, R13, R17, R12, 0xfe, !PT ;  /* 0x000000110d0d7212 */ /* 0x000fe200078efe0c */
[----:B------:R-:W-:Y:S01]  /*05e0*/  VIADD R17, R5, 0xfffffffd ;  /* 0xfffffffd05117836 */ /* 0x000fe20000000000 */
[----:B------:R-:W-:Y:S01]  /*05f0*/  SEL R15, R15, RZ, !P4 ;  /* 0x000000ff0f0f7207 */ /* 0x000fe20006000000 */
[----:B------:R-:W-:Y:S01]  /*0600*/  IMAD.IADD R5, R3, 0x1, -R4 ;  /* 0x0000000103057824 */ /* 0x000fe200078e0a04 */
[----:B------:R-:W-:Y:S02]  /*0610*/  SEL R14, R14, RZ, !P5 ;  /* 0x000000ff0e0e7207 */ /* 0x000fe40006800000 */
[----:B------:R-:W-:Y:S02]  /*0620*/  ISETP.EQ.AND P2, PT, R18, RZ, PT ;  /* 0x000000ff1200720c */ /* 0x000fe40003f42270 */
[----:B------:R-:W-:-:S02]  /*0630*/  LOP3.LUT R15, R14, R6, R15, 0xfe, !PT ;  /* 0x000000060e0f7212 */ /* 0x000fc400078efe0f */
[----:B------:R-:W-:Y:S01]  /*0640*/  SEL R11, R10, RZ, !P3 ;  /* 0x000000ff0a0b7207 */ /* 0x000fe20005800000 */
[----:B------:R-:W-:Y:S01]  /*0650*/  IMAD.MOV.U32 R10, RZ, RZ, RZ ;  /* 0x000000ffff0a7224 */ /* 0x000fe200078e00ff */
[C---:B------:R-:W-:Y:S01]  /*0660*/  SHF.L.U32 R6, R2.reuse, R9, RZ ;  /* 0x0000000902067219 */ /* 0x040fe200000006ff */
[----:B------:R-:W-:Y:S01]  /*0670*/  IMAD.IADD R9, R3, 0x1, R4 ;  /* 0x0000000103097824 */ /* 0x000fe200078e0204 */
[----:B------:R-:W-:Y:S01]  /*0680*/  ISETP.GE.U32.AND P5, PT, R17, 0x4, PT ;  /* 0x000000041100780c */ /* 0x000fe20003fa6070 */
[----:B------:R-:W-:Y:S01]  /*0690*/  @P0 IMAD.MOV.U32 R10, RZ, RZ, -0x1 ;  /* 0xffffffffff0a0424 */ /* 0x000fe200078e00ff */
[----:B------:R-:W-:Y:S02]  /*06a0*/  ISETP.GE.U32.AND P4, PT, R7, 0x4, PT ;  /* 0x000000040700780c */ /* 0x000fe40003f86070 */
[C---:B------:R-:W-:Y:S02]  /*06b0*/  SHF.L.U32 R17, R2.reuse, R17, RZ ;  /* 0x0000001102117219 */ /* 0x040fe400000006ff */
[----:B------:R-:W-:-:S02]  /*06c0*/  SHF.L.U32 R7, R2, R7, RZ ;  /* 0x0000000702077219 */ /* 0x000fc400000006ff */
[----:B------:R-:W-:Y:S02]  /*06d0*/  LOP3.LUT R11, R11, R16, R8, 0xfe, !PT ;  /* 0x000000100b0b7212 */ /* 0x000fe400078efe08 */
[C---:B------:R-:W-:Y:S02]  /*06e0*/  ISETP.EQ.AND P1, PT, R18.reuse, 0x4, PT ;  /* 0x000000041200780c */ /* 0x040fe40003f22270 */
[C---:B------:R-:W-:Y:S02]  /*06f0*/  ISETP.EQ.AND P6, PT, R18.reuse, 0x8, PT ;  /* 0x000000081200780c */ /* 0x040fe40003fc2270 */
[----:B------:R-:W-:Y:S02]  /*0700*/  ISETP.EQ.AND P3, PT, R18, 0xc, PT ;  /* 0x0000000c1200780c */ /* 0x000fe40003f62270 */
[----:B------:R-:W-:Y:S02]  /*0710*/  SEL R17, R17, RZ, !P5 ;  /* 0x000000ff11117207 */ /* 0x000fe40006800000 */
[----:B------:R-:W-:-:S02]  /*0720*/  SEL R4, R7, RZ, !P4 ;  /* 0x000000ff07047207 */ /* 0x000fc40006000000 */
[----:B------:R-:W-:Y:S02]  /*0730*/  ISETP.GE.U32.AND P0, PT, R9, 0x4, PT ;  /* 0x000000040900780c */ /* 0x000fe40003f06070 */
[----:B------:R-:W-:Y:S02]  /*0740*/  ISETP.GE.U32.AND P5, PT, R5, 0x4, PT ;  /* 0x000000040500780c */ /* 0x000fe40003fa6070 */
[C---:B------:R-:W-:Y:S02]  /*0750*/  SHF.L.U32 R7, R2.reuse, R9, RZ ;  /* 0x0000000902077219 */ /* 0x040fe400000006ff */
[----:B------:R-:W-:Y:S02]  /*0760*/  SHF.L.U32 R8, R2, R5, RZ ;  /* 0x0000000502087219 */ /* 0x000fe400000006ff */
[----:B------:R-:W-:Y:S01]  /*0770*/  LOP3.LUT R11, R11, R6, RZ, 0xfc, !PT ;  /* 0x000000060b0b7212 */ /* 0x000fe200078efcff */
[----:B------:R-:W-:Y:S01]  /*0780*/  @P2 IMAD.MOV.U32 R11, RZ, RZ, -0x1 ;  /* 0xffffffffff0b2424 */ /* 0x000fe200078e00ff */
[----:B------:R-:W-:-:S02]  /*0790*/  SEL R7, R7, RZ, !P0 ;  /* 0x000000ff07077207 */ /* 0x000fc40004000000 */
[----:B------:R-:W-:Y:S02]  /*07a0*/  SEL R8, R8, RZ, !P5 ;  /* 0x000000ff08087207 */ /* 0x000fe40006800000 */
[----:B------:R-:W-:Y:S02]  /*07b0*/  LOP3.LUT R17, R4, R10, R17, 0xfe, !PT ;  /* 0x0000000a04117212 */ /* 0x000fe400078efe11 */
[----:B------:R-:W-:Y:S01]  /*07c0*/  LOP3.LUT R8, R8, R11, R7, 0xfe, !PT ;  /* 0x0000000b08087212 */ /* 0x000fe200078efe07 */
[----:B------:R-:W-:Y:S01]  /*07d0*/  IMAD.MOV.U32 R7, RZ, RZ, RZ ;  /* 0x000000ffff077224 */ /* 0x000fe200078e00ff */
[----:B------:R-:W-:Y:S02]  /*07e0*/  SHF.L.U32 R3, R2, R3, RZ ;  /* 0x0000000302037219 */ /* 0x000fe400000006ff */
[-C--:B------:R-:W-:Y:S01]  /*07f0*/  LOP3.LUT R12, R13, R6.reuse, RZ, 0xfc, !PT ;  /* 0x000000060d0c7212 */ /* 0x080fe200078efcff */
[----:B------:R-:W-:Y:S01]  /*0800*/  @P1 IMAD.MOV.U32 R12, RZ, RZ, -0x1 ;  /* 0xffffffffff0c1424 */ /* 0x000fe200078e00ff */
[-C--:B------:R-:W-:Y:S01]  /*0810*/  LOP3.LUT R4, R15, R6.reuse, RZ, 0xfc, !PT ;  /* 0x000000060f047212 */ /* 0x080fe200078efcff */
[----:B------:R-:W-:Y:S01]  /*0820*/  @P6 IMAD.MOV.U32 R4, RZ, RZ, -0x1 ;  /* 0xffffffffff046424 */ /* 0x000fe200078e00ff */
[----:B------:R-:W-:Y:S01]  /*0830*/  LOP3.LUT R6, R17, R6, RZ, 0xfc, !PT ;  /* 0x0000000611067212 */ /* 0x000fe200078efcff */
[----:B------:R-:W-:Y:S01]  /*0840*/  @P3 IMAD.MOV.U32 R6, RZ, RZ, -0x1 ;  /* 0xffffffffff063424 */ /* 0x000fe200078e00ff */
[----:B------:R-:W-:-:S07]  /*0850*/  LOP3.LUT R8, R8, R3, RZ, 0xfc, !PT ;  /* 0x0000000308087212 */ /* 0x000fce00078efcff */
.L_x_8:
[C---:B------:R-:W-:Y:S02]  /*0860*/  ISETP.GT.U32.AND P0, PT, R8.reuse, 0x1, PT ;  /* 0x000000010800780c */ /* 0x040fe40003f04070 */
[----:B------:R-:W-:Y:S02]  /*0870*/  LOP3.LUT R10, R8, 0x1, RZ, 0xc0, !PT ;  /* 0x00000001080a7812 */ /* 0x000fe400078ec0ff */
[----:B------:R-:W-:-:S03]  /*0880*/  SHF.R.U32.HI R8, RZ, 0x1, R8 ;  /* 0x00000001ff087819 */ /* 0x000fc60000011608 */
[----:B------:R-:W-:-:S06]  /*0890*/  IMAD.IADD R7, R10, 0x1, R7 ;  /* 0x000000010a077824 */ /* 0x000fcc00078e0207 */
[----:B------:R-:W-:Y:S05]  /*08a0*/  @P0 BRA `(.L_x_8) ;  /* 0xfffffffc00ec0947 */ /* 0x000fea000383ffff */
[----:B------:R-:W-:Y:S05]  /*08b0*/  BSYNC.RECONVERGENT B0 ;  /* 0x0000000000007941 */ /* 0x000fea0003800200 */
.L_x_7:
[----:B------:R-:W-:Y:S01]  /*08c0*/  VIADD R11, R9, 0xffffffff ;  /* 0xffffffff090b7836 */ /* 0x000fe20000000000 */
[----:B------:R-:W-:Y:S01]  /*08d0*/  BSSY.RECONVERGENT B0, `(.L_x_9) ;  /* 0x0000010000007945 */ /* 0x000fe20003800200 */
[----:B------:R-:W-:-:S03]  /*08e0*/  VIADD R13, R5, 0x1 ;  /* 0x00000001050d7836 */ /* 0x000fc60000000000 */
[----:B------:R-:W-:Y:S02]  /*08f0*/  ISETP.GE.U32.AND P0, PT, R11, 0x4, PT ;  /* 0x000000040b00780c */ /* 0x000fe40003f06070 */
[----:B------:R-:W-:Y:S02]  /*0900*/  ISETP.GE.U32.AND P1, PT, R13, 0x4, PT ;  /* 0x000000040d00780c */ /* 0x000fe40003f26070 */
[C---:B------:R-:W-:Y:S02]  /*0910*/  SHF.L.U32 R11, R2.reuse, R11, RZ ;  /* 0x0000000b020b7219 */ /* 0x040fe400000006ff */
[----:B------:R-:W-:Y:S02]  /*0920*/  SHF.L.U32 R13, R2, R13, RZ ;  /* 0x0000000d020d7219 */ /* 0x000fe400000006ff */
[----:B------:R-:W-:Y:S02]  /*0930*/  SEL R11, R11, RZ, !P0 ;  /* 0x000000ff0b0b7207 */ /* 0x000fe40004000000 */
[----:B------:R-:W-:-:S04]  /*0940*/  SEL R8, R13, RZ, !P1 ;  /* 0x000000ff0d087207 */ /* 0x000fc80004800000 */
[----:B------:R-:W-:Y:S01]  /*0950*/  LOP3.LUT R10, R8, R12, R11, 0xfe, !PT ;  /* 0x0000000c080a7212 */ /* 0x000fe200078efe0b */
[----:B------:R-:W-:-:S03]  /*0960*/  IMAD.MOV.U32 R8, RZ, RZ, RZ ;  /* 0x000000ffff087224 */ /* 0x000fc600078e00ff */
[----:B------:R-:W-:-:S07]  /*0970*/  LOP3.LUT R10, R10, R3, RZ, 0xfc, !PT ;  /* 0x000000030a0a7212 */ /* 0x000fce00078efcff */
.L_x_10:
[C---:B------:R-:W-:Y:S02]  /*0980*/  ISETP.GT.U32.AND P0, PT, R10.reuse, 0x1, PT ;  /* 0x000000010a00780c */ /* 0x040fe40003f04070 */
[----:B------:R-:W-:Y:S02]  /*0990*/  LOP3.LUT R11, R10, 0x1, RZ, 0xc0, !PT ;  /* 0x000000010a0b7812 */ /* 0x000fe400078ec0ff */
[----:B------:R-:W-:-:S03]  /*09a0*/  SHF.R.U32.HI R10, RZ, 0x1, R10 ;  /* 0x00000001ff0a7819 */ /* 0x000fc6000001160a */
[----:B------:R-:W-:-:S06]  /*09b0*/  IMAD.IADD R8, R11, 0x1, R8 ;  /* 0x000000010b087824 */ /* 0x000fcc00078e0208 */
[----:B------:R-:W-:Y:S05]  /*09c0*/  @P0 BRA `(.L_x_10) ;  /* 0xfffffffc00ec0947 */ /* 0x000fea000383ffff */
[----:B------:R-:W-:Y:S05]  /*09d0*/  BSYNC.RECONVERGENT B0 ;  /* 0x0000000000007941 */ /* 0x000fea0003800200 */
.L_x_9:
        /* <DEDUP_REMOVED lines=12> */
.L_x_12:
[C---:B------:R-:W-:Y:S02]  /*0aa0*/  ISETP.GT.U32.AND P0, PT, R4.reuse, 0x1, PT ;  /* 0x000000010400780c */ /* 0x040fe40003f04070 */
[----:B------:R-:W-:Y:S02]  /*0ab0*/  LOP3.LUT R10, R4, 0x1, RZ, 0xc0, !PT ;  /* 0x00000001040a7812 */ /* 0x000fe400078ec0ff */
[----:B------:R-:W-:-:S03]  /*0ac0*/  SHF.R.U32.HI R4, RZ, 0x1, R4 ;  /* 0x00000001ff047819 */ /* 0x000fc60000011604 */
[----:B------:R-:W-:-:S06]  /*0ad0*/  IMAD.IADD R11, R10, 0x1, R11 ;  /* 0x000000010a0b7824 */ /* 0x000fcc00078e020b */
[----:B------:R-:W-:Y:S05]  /*0ae0*/  @P0 BRA `(.L_x_12) ;  /* 0xfffffffc00ec0947 */ /* 0x000fea000383ffff */
[----:B------:R-:W-:Y:S05]  /*0af0*/  BSYNC.RECONVERGENT B0 ;  /* 0x0000000000007941 */ /* 0x000fea0003800200 */
.L_x_11:
[----:B------:R-:W-:Y:S01]  /*0b00*/  VIADD R9, R9, 0xfffffffd ;  /* 0xfffffffd09097836 */ /* 0x000fe20000000000 */
[----:B------:R-:W-:Y:S01]  /*0b10*/  BSSY.RECONVERGENT B0, `(.L_x_13) ;  /* 0x0000010000007945 */ /* 0x000fe20003800200 */
[----:B------:R-:W-:Y:S02]  /*0b20*/  VIADD R5, R5, 0x3 ;  /* 0x0000000305057836 */ /* 0x000fe40000000000 */
[----:B------:R-:W-:Y:S01]  /*0b30*/  IMAD.MOV.U32 R4, RZ, RZ, RZ ;  /* 0x000000ffff047224 */ /* 0x000fe200078e00ff */
[----:B------:R-:W-:Y:S02]  /*0b40*/  ISETP.GE.U32.AND P0, PT, R9, 0x4, PT ;  /* 0x000000040900780c */ /* 0x000fe40003f06070 */
[C---:B------:R-:W-:Y:S02]  /*0b50*/  SHF.L.U32 R9, R2.reuse, R9, RZ ;  /* 0x0000000902097219 */ /* 0x040fe400000006ff */
[----:B------:R-:W-:Y:S02]  /*0b60*/  ISETP.GE.U32.AND P1, PT, R5, 0x4, PT ;  /* 0x000000040500780c */ /* 0x000fe40003f26070 */
[----:B------:R-:W-:-:S02]  /*0b70*/  SHF.L.U32 R2, R2, R5, RZ ;  /* 0x0000000502027219 */ /* 0x000fc400000006ff */
[----:B------:R-:W-:Y:S02]  /*0b80*/  SEL R9, R9, RZ, !P0 ;  /* 0x000000ff09097207 */ /* 0x000fe40004000000 */
[----:B------:R-:W-:-:S04]  /*0b90*/  SEL R2, R2, RZ, !P1 ;  /* 0x000000ff02027207 */ /* 0x000fc80004800000 */
[----:B------:R-:W-:-:S04]  /*0ba0*/  LOP3.LUT R2, R2, R6, R9, 0xfe, !PT ;  /* 0x0000000602027212 */ /* 0x000fc800078efe09 */
[----:B------:R-:W-:-:S07]  /*0bb0*/  LOP3.LUT R2, R2, R3, RZ, 0xfc, !PT ;  /* 0x0000000302027212 */ /* 0x000fce00078efcff */
.L_x_14:
[C---:B------:R-:W-:Y:S02]  /*0bc0*/  ISETP.GT.U32.AND P0, PT, R2.reuse, 0x1, PT ;  /* 0x000000010200780c */ /* 0x040fe40003f04070 */
[----:B------:R-:W-:Y:S02]  /*0bd0*/  LOP3.LUT R3, R2, 0x1, RZ, 0xc0, !PT ;  /* 0x0000000102037812 */ /* 0x000fe400078ec0ff */
[----:B------:R-:W-:-:S03]  /*0be0*/  SHF.R.U32.HI R2, RZ, 0x1, R2 ;  /* 0x00000001ff027819 */ /* 0x000fc60000011602 */
[----:B------:R-:W-:-:S06]  /*0bf0*/  IMAD.IADD R4, R3, 0x1, R4 ;  /* 0x0000000103047824 */ /* 0x000fcc00078e0204 */
[----:B------:R-:W-:Y:S05]  /*0c00*/  @P0 BRA `(.L_x_14) ;  /* 0xfffffffc00ec0947 */ /* 0x000fea000383ffff */
[----:B------:R-:W-:Y:S05]  /*0c10*/  BSYNC.RECONVERGENT B0 ;  /* 0x0000000000007941 */ /* 0x000fea0003800200 */
.L_x_13:
[----:B------:R-:W-:-:S04]  /*0c20*/  VIMNMX3 R4, R4, R11, R8, PT ;  /* 0x0000000b0404720f */ /* 0x000fc80003800108 */
[----:B------:R-:W-:-:S04]  /*0c30*/  VIMNMX R4, PT, PT, R7, R4, PT ;  /* 0x0000000407047248 */ /* 0x000fc80003fe0100 */
[----:B------:R-:W-:-:S13]  /*0c40*/  ISETP.GE.AND P0, PT, R4, 0x4, PT ;  /* 0x000000040400780c */ /* 0x000fda0003f06270 */
[----:B------:R-:W-:Y:S05]  /*0c50*/  @!P0 EXIT ;  /* 0x000000000000894d */ /* 0x000fea0003800000 */
[----:B------:R-:W0:Y:S01]  /*0c60*/  S2R R5, SR_LANEID ;  /* 0x0000000000057919 */ /* 0x000e220000000000 */
[----:B------:R-:W-:Y:S01]  /*0c70*/  VOTEU.ANY UR6, UPT, PT ;  /* 0x0000000000067886 */ /* 0x000fe200038e0100 */
[----:B------:R-:W1:Y:S01]  /*0c80*/  LDC.64 R2, c[0x0][0x398] ;  /* 0x0000e600ff027b82 */ /* 0x000e620000000a00 */
[----:B------:R-:W0:Y:S01]  /*0c90*/  FLO.U32 R6, UR6 ;  /* 0x0000000600067d00 */ /* 0x000e2200080e0000 */
[----:B------:R-:W1:Y:S01]  /*0ca0*/  LDCU.64 UR4, c[0x0][0x358] ;  /* 0x00006b00ff0477ac */ /* 0x000e620008000a00 */
[----:B------:R-:W2:Y:S06]  /*0cb0*/  LDCU.64 UR8, c[0x0][0x390] ;  /* 0x00007200ff0877ac */ /* 0x000eac0008000a00 */
[----:B------:R-:W1:Y:S01]  /*0cc0*/  POPC R7, UR6 ;  /* 0x0000000600077d09 */ /* 0x000e620008000000 */
[----:B0-----:R-:W-:-:S13]  /*0cd0*/  ISETP.EQ.U32.AND P0, PT, R6, R5, PT ;  /* 0x000000050600720c */ /* 0x001fda0003f02070 */
[----:B-1----:R-:W3:Y:S01]  /*0ce0*/  @P0 ATOMG.E.ADD.STRONG.GPU PT, R3, desc[UR4][R2.64], R7 ;  /* 0x80000007020309a8 */ /* 0x002ee200081ef104 */
[----:B------:R-:W-:Y:S01]  /*0cf0*/  ISETP.NE.AND P1, PT, R0, RZ, PT ;  /* 0x000000ff0000720c */ /* 0x000fe20003f25270 */
[----:B------:R-:W0:Y:S02]  /*0d00*/  S2R R5, SR_LTMASK ;  /* 0x0000000000057919 */ /* 0x000e240000003900 */
[----:B0-----:R-:W-:Y:S01]  /*0d10*/  LOP3.LUT R8, R5, UR6, RZ, 0xc0, !PT ;  /* 0x0000000605087c12 */ /* 0x001fe2000f8ec0ff */
[----:B------:R-:W0:Y:S03]  /*0d20*/  LDCU UR6, c[0x0][0x38c] ;  /* 0x00007180ff0677ac */ /* 0x000e260008000800 */
[----:B------:R-:W1:Y:S01]  /*0d30*/  POPC R5, R8 ;  /* 0x0000000800057309 */ /* 0x000e620000000000 */
[----:B---3--:R-:W1:Y:S02]  /*0d40*/  SHFL.IDX PT, R4, R3, R6, 0x1f ;  /* 0x00001f0603047589 */ /* 0x008e6400000e0000 */
[----:B-1----:R-:W-:-:S04]  /*0d50*/  IMAD.IADD R4, R4, 0x1, R5 ;  /* 0x0000000104047824 */ /* 0x002fc800078e0205 */
[----:B0-----:R-:W-:-:S05]  /*0d60*/  IMAD R5, R4, UR6, RZ ;  /* 0x0000000604057c24 */ /* 0x001fca000f8e02ff */
[----:B--2---:R-:W-:-:S04]  /*0d70*/  IADD3 R4, P0, PT, R5, UR8, RZ ;  /* 0x0000000805047c10 */ /* 0x004fc8000ff1e0ff */
[----:B------:R-:W-:Y:S01]  /*0d80*/  LEA.HI.X.SX32 R5, R5, UR9, 0x1, P0 ;  /* 0x0000000905057c11 */ /* 0x000fe200080f0eff */
[----:B------:R-:W-:Y:S08]  /*0d90*/  @!P1 EXIT ;  /* 0x000000000000994d */ /* 0x000ff00003800000 */
[----:B------:R-:W-:Y:S02]  /*0da0*/  IMAD.MOV.U32 R7, RZ, RZ, RZ ;  /* 0x000000ffff077224 */ /* 0x000fe400078e00ff */
[----:B------:R-:W-:-:S07]  /*0db0*/  IMAD.MOV.U32 R9, RZ, RZ, RZ ;  /* 0x000000ffff097224 */ /* 0x000fce00078e00ff */
.L_x_15:
[C---:B------:R-:W-:Y:S02]  /*0dc0*/  LOP3.LUT R2, R0.reuse, 0x1, RZ, 0xc0, !PT ;  /* 0x0000000100027812 */ /* 0x040fe400078ec0ff */
[----:B------:R-:W-:Y:S02]  /*0dd0*/  ISETP.GT.U32.AND P1, PT, R0, 0x1, PT ;  /* 0x000000010000780c */ /* 0x000fe40003f24070 */
[----:B------:R-:W-:Y:S02]  /*0de0*/  ISETP.NE.U32.AND P0, PT, R2, 0x1, PT ;  /* 0x000000010200780c */ /* 0x000fe40003f05070 */
[----:B------:R-:W-:-:S11]  /*0df0*/  SHF.R.S32.HI R0, RZ, 0x1, R0 ;  /* 0x00000001ff007819 */ /* 0x000fd60000011400 */
[----:B------:R-:W-:-:S04]  /*0e00*/  @!P0 IMAD.WIDE R2, R7, 0x4, R4 ;  /* 0x0000000407028825 */ /* 0x000fc800078e0204 */
[----:B------:R-:W-:Y:S01]  /*0e10*/  @!P0 VIADD R6, R7, 0x1 ;  /* 0x0000000107068836 */ /* 0x000fe20000000000 */
[----:B------:R0:W-:Y:S03]  /*0e20*/  @!P0 STG.E desc[UR4][R2.64], R9 ;  /* 0x0000000902008986 */ /* 0x0001e6000c101904 */
[----:B------:R-:W-:Y:S02]  /*0e30*/  @!P0 IMAD.MOV.U32 R7, RZ, RZ, R6 ;  /* 0x000000ffff078224 */ /* 0x000fe400078e0006 */
[----:B0-----:R-:W-:Y:S01]  /*0e40*/  VIADD R9, R9, 0x1 ;  /* 0x0000000109097836 */ /* 0x001fe20000000000 */
[----:B------:R-:W-:Y:S06]  /*0e50*/  @P1 BRA `(.L_x_15) ;  /* 0xfffffffc00d81947 */ /* 0x000fec000383ffff */
[----:B------:R-:W-:Y:S05]  /*0e60*/  EXIT ;  /* 0x000000000000794d */ /* 0x000fea0003800000 */
.L_x_16:
[----:B------:R-:W-:-:S00]  /*0e70*/  BRA `(.L_x_16) ;  /* 0xfffffffc00fc7947 */ /* 0x000fc0000383ffff */
[----:B------:R-:W-:-:S00]  /*0e80*/  NOP ;  /* 0x0000000000007918 */ /* 0x000fc00000000000 */
[----:B------:R-:W-:-:S00]  /*0e90*/  NOP ;  /* 0x0000000000007918 */ /* 0x000fc00000000000 */
[----:B------:R-:W-:-:S00]  /*0ea0*/  NOP ;  /* 0x0000000000007918 */ /* 0x000fc00000000000 */
[----:B------:R-:W-:-:S00]  /*0eb0*/  NOP ;  /* 0x0000000000007918 */ /* 0x000fc00000000000 */
[----:B------:R-:W-:-:S00]  /*0ec0*/  NOP ;  /* 0x0000000000007918 */ /* 0x000fc00000000000 */
[----:B------:R-:W-:-:S00]  /*0ed0*/  NOP ;  /* 0x0000000000007918 */ /* 0x000fc00000000000 */
[----:B------:R-:W-:-:S00]  /*0ee0*/  NOP ;  /* 0x0000000000007918 */ /* 0x000fc00000000000 */
[----:B------:R-:W-:-:S00]  /*0ef0*/  NOP ;  /* 0x0000000000007918 */ /* 0x000fc00000000000 */
.L_x_17:


//--------------------- .nv.shared.reserved.0     --------------------------
	.section	.nv.shared.reserved.0,"aw",@nobits
	.weak		__nv_reservedSMEM_offset_0_alias
	.size		__nv_reservedSMEM_offset_0_alias, 0, 64
	.other		__nv_reservedSMEM_offset_0_alias,@"STO_CUDA_RESERVED_SHARED STV_DEFAULT"
__nv_reservedSMEM_offset_0_alias:
	.zero		0
	.zero		64


//--------------------- .nv.constant0._Z9qgdKerneliibbiPjS_ --------------------------
	.section	.nv.constant0._Z9qgdKerneliibbiPjS_,"a",@progbits
	.sectionflags	@""
	.align	4
.nv.constant0._Z9qgdKerneliibbiPjS_:
	.zero		928


//--------------------- SYMBOLS --------------------------

	.type		.nv.reservedSmem.offset0,@object
	.size		.nv.reservedSmem.offset0,0x4
